	.headerflags	@"EF_CUDA_TEXMODE_UNIFIED EF_CUDA_64BIT_ADDRESS EF_CUDA_ACCELERATORS EF_CUDA_SM90 EF_CUDA_VIRTUAL_SM(EF_CUDA_SM90)"
	.elftype	@"ET_EXEC"


//--------------------- .nv.info                  --------------------------
	.section	.nv.info,"",@"SHT_CUDA_INFO"
	.align	4


	//----- nvinfo : EIATTR_REGCOUNT
	.align		4
        /*0000*/ 	.byte	0x04, 0x2f
        /*0002*/ 	.short	(.L_1 - .L_0)
	.align		4
.L_0:
        /*0004*/ 	.word	index@(triton_poi_fused_max_pool2d_with_indices_20)
        /*0008*/ 	.word	0x00000020


	//----- nvinfo : EIATTR_MIN_STACK_SIZE
	.align		4
.L_1:
        /*000c*/ 	.byte	0x04, 0x12
        /*000e*/ 	.short	(.L_3 - .L_2)
	.align		4
.L_2:
        /*0010*/ 	.word	index@(triton_poi_fused_max_pool2d_with_indices_20)
        /*0014*/ 	.word	0x00000000


	//----- nvinfo : EIATTR_FRAME_SIZE
	.align		4
.L_3:
        /*0018*/ 	.byte	0x04, 0x11
        /*001a*/ 	.short	(.L_5 - .L_4)
	.align		4
.L_4:
        /*001c*/ 	.word	index@(triton_poi_fused_max_pool2d_with_indices_20)
        /*0020*/ 	.word	0x00000000


	//----- nvinfo : EIATTR_MIN_STACK_SIZE
	.align		4
.L_5:
        /*0024*/ 	.byte	0x04, 0x12
        /*0026*/ 	.short	(.L_7 - .L_6)
	.align		4
.L_6:
        /*0028*/ 	.word	index@(triton_poi_fused_max_pool2d_with_indices_20)
        /*002c*/ 	.word	0x00000000
.L_7:


//--------------------- .nv.info.triton_poi_fused_max_pool2d_with_indices_20 --------------------------
	.section	.nv.info.triton_poi_fused_max_pool2d_with_indices_20,"",@"SHT_CUDA_INFO"
	.sectionflags	@""
	.align	4


	//----- nvinfo : EIATTR_CUDA_API_VERSION
	.align		4
        /*0000*/ 	.byte	0x04, 0x37
        /*0002*/ 	.short	(.L_9 - .L_8)
.L_8:
        /*0004*/ 	.word	0x0000007c


	//----- nvinfo : EIATTR_KPARAM_INFO
	.align		4
.L_9:
        /*0008*/ 	.byte	0x04, 0x17
        /*000a*/ 	.short	(.L_11 - .L_10)
.L_10:
        /*000c*/ 	.word	0x00000000
        /*0010*/ 	.short	0x0004
        /*0012*/ 	.short	0x001c
        /*0014*/ 	.byte	0x00, 0xf0, 0x11, 0x00


	//----- nvinfo : EIATTR_KPARAM_INFO
	.align		4
.L_11:
        /*0018*/ 	.byte	0x04, 0x17
        /*001a*/ 	.short	(.L_13 - .L_12)
.L_12:
        /*001c*/ 	.word	0x00000000
        /*0020*/ 	.short	0x0003
        /*0022*/ 	.short	0x0018
        /*0024*/ 	.byte	0x00, 0xf0, 0x11, 0x00


	//----- nvinfo : EIATTR_KPARAM_INFO
	.align		4
.L_13:
        /*0028*/ 	.byte	0x04, 0x17
        /*002a*/ 	.short	(.L_15 - .L_14)
.L_14:
        /*002c*/ 	.word	0x00000000
        /*0030*/ 	.short	0x0002
        /*0032*/ 	.short	0x0010
        /*0034*/ 	.byte	0x00, 0xf4, 0x21, 0x00


	//----- nvinfo : EIATTR_KPARAM_INFO
	.align		4
.L_15:
        /*0038*/ 	.byte	0x04, 0x17
        /*003a*/ 	.short	(.L_17 - .L_16)
.L_16:
        /*003c*/ 	.word	0x00000000
        /*0040*/ 	.short	0x0001
        /*0042*/ 	.short	0x0008
        /*0044*/ 	.byte	0x00, 0xf4, 0x21, 0x00


	//----- nvinfo : EIATTR_KPARAM_INFO
	.align		4
.L_17:
        /*0048*/ 	.byte	0x04, 0x17
        /*004a*/ 	.short	(.L_19 - .L_18)
.L_18:
        /*004c*/ 	.word	0x00000000
        /*0050*/ 	.short	0x0000
        /*0052*/ 	.short	0x0000
        /*0054*/ 	.byte	0x00, 0xf4, 0x21, 0x00


	//----- nvinfo : EIATTR_SPARSE_MMA_MASK
	.align		4
.L_19:
        /*0058*/ 	.byte	0x03, 0x50
        /*005a*/ 	.short	0x0000


	//----- nvinfo : EIATTR_MAXREG_COUNT
	.align		4
        /*005c*/ 	.byte	0x03, 0x1b
        /*005e*/ 	.short	0x00ff


	//----- nvinfo : EIATTR_EXIT_INSTR_OFFSETS
	.align		4
        /*0060*/ 	.byte	0x04, 0x1c
        /*0062*/ 	.short	(.L_21 - .L_20)


	//   ....[0]....
.L_20:
        /*0064*/ 	.word	0x00000650


	//   ....[1]....
        /*0068*/ 	.word	0x00000680


	//----- nvinfo : EIATTR_REQNTID
	.align		4
.L_21:
        /*006c*/ 	.byte	0x04, 0x10
        /*006e*/ 	.short	(.L_23 - .L_22)
.L_22:
        /*0070*/ 	.word	0x00000080
        /*0074*/ 	.word	0x00000001
        /*0078*/ 	.word	0x00000001


	//----- nvinfo : EIATTR_CBANK_PARAM_SIZE
	.align		4
.L_23:
        /*007c*/ 	.byte	0x03, 0x19
        /*007e*/ 	.short	0x0020


	//----- nvinfo : EIATTR_PARAM_CBANK
	.align		4
        /*0080*/ 	.byte	0x04, 0x0a
        /*0082*/ 	.short	(.L_25 - .L_24)
	.align		4
.L_24:
        /*0084*/ 	.word	index@(.nv.constant0.triton_poi_fused_max_pool2d_with_indices_20)
        /*0088*/ 	.short	0x0210
        /*008a*/ 	.short	0x0020


	//----- nvinfo : EIATTR_SW_WAR
	.align		4
.L_25:
        /*008c*/ 	.byte	0x04, 0x36
        /*008e*/ 	.short	(.L_27 - .L_26)
.L_26:
        /*0090*/ 	.word	0x00000008
.L_27:


//--------------------- .nv.callgraph             --------------------------
	.section	.nv.callgraph,"",@"SHT_CUDA_CALLGRAPH"
	.align	4
	.sectionentsize	8
	.align		4
        /*0000*/ 	.word	0x00000000
	.align		4
        /*0004*/ 	.word	0xffffffff
	.align		4
        /*0008*/ 	.word	0x00000000
	.align		4
        /*000c*/ 	.word	0xfffffffe
	.align		4
        /*0010*/ 	.word	0x00000000
	.align		4
        /*0014*/ 	.word	0xfffffffd
	.align		4
        /*0018*/ 	.word	0x00000000
	.align		4
        /*001c*/ 	.word	0xfffffffc


//--------------------- .text.triton_poi_fused_max_pool2d_with_indices_20 --------------------------
	.section	.text.triton_poi_fused_max_pool2d_with_indices_20,"ax",@progbits
	.sectionflags	@"SHF_BARRIERS=1"
	.align	128
        .global         triton_poi_fused_max_pool2d_with_indices_20
        .type           triton_poi_fused_max_pool2d_with_indices_20,@function
        .size           triton_poi_fused_max_pool2d_with_indices_20,(.L_x_1 - triton_poi_fused_max_pool2d_with_indices_20)
        .other          triton_poi_fused_max_pool2d_with_indices_20,@"STO_CUDA_ENTRY STV_DEFAULT"
triton_poi_fused_max_pool2d_with_indices_20:
.text.triton_poi_fused_max_pool2d_with_indices_20:
[----:B------:R-:W0:Y:S01]  /*0000*/  LDC R1, c[0x0][0x28] ;  /* 0x00000a00ff017b82 */ /* 0x000e220000000800 */
[----:B------:R-:W1:Y:S07]  /*0010*/  S2R R14, SR_CTAID.X ;  /* 0x00000000000e7919 */ /* 0x000e6e0000002500 */
[----:B------:R-:W2:Y:S01]  /*0020*/  LDC.64 R2, c[0x0][0x210] ;  /* 0x00008400ff027b82 */ /* 0x000ea20000000a00 */
[----:B------:R-:W-:Y:S01]  /*0030*/  IMAD.MOV.U32 R16, RZ, RZ, RZ ;  /* 0x000000ffff107224 */ /* 0x000fe200078e00ff */
[----:B------:R-:W-:Y:S01]  /*0040*/  CS2R R10, SRZ ;  /* 0x00000000000a7805 */ /* 0x000fe2000001ff00 */
[----:B------:R-:W3:Y:S01]  /*0050*/  S2R R18, SR_TID.X ;  /* 0x0000000000127919 */ /* 0x000ee20000002100 */
[----:B------:R-:W-:Y:S01]  /*0060*/  ULDC.64 UR6, c[0x0][0x208] ;  /* 0x0000820000067ab9 */ /* 0x000fe20000000a00 */
[----:B------:R-:W4:Y:S01]  /*0070*/  S2R R19, SR_CTAID.Y ;  /* 0x0000000000137919 */ /* 0x000f220000002600 */
[----:B------:R-:W-:-:S02]  /*0080*/  CS2R R12, SRZ ;  /* 0x00000000000c7805 */ /* 0x000fc4000001ff00 */
[----:B------:R-:W5:Y:S01]  /*0090*/  S2UR UR5, SR_CgaCtaId ;  /* 0x00000000000579c3 */ /* 0x000f620000008800 */
[----:B------:R-:W-:Y:S01]  /*00a0*/  UMOV UR4, 0x400 ;  /* 0x0000040000047882 */ /* 0x000fe20000000000 */
[----:B------:R-:W-:Y:S01]  /*00b0*/  ULDC.64 UR8, c[0x0][0x220] ;  /* 0x0000880000087ab9 */ /* 0x000fe20000000a00 */
[C---:B-1----:R-:W-:Y:S02]  /*00c0*/  LEA.HI R0, R14.reuse, R14, RZ, 0x1 ;  /* 0x0000000e0e007211 */ /* 0x042fe400078f08ff */
[----:B------:R-:W-:Y:S02]  /*00d0*/  ISETP.GE.AND P0, PT, R14, 0x4, PT ;  /* 0x000000040e00780c */ /* 0x000fe40003f06270 */
[C---:B------:R-:W-:Y:S01]  /*00e0*/  LOP3.LUT R5, R0.reuse, 0x7ffffffe, RZ, 0xc0, !PT ;  /* 0x7ffffffe00057812 */ /* 0x040fe200078ec0ff */
[----:B------:R-:W-:-:S04]  /*00f0*/  IMAD.SHL.U32 R0, R0, 0x4, RZ ;  /* 0x0000000400007824 */ /* 0x000fc800078e00ff */
[----:B------:R-:W-:Y:S01]  /*0100*/  IMAD.IADD R5, R14, 0x1, -R5 ;  /* 0x000000010e057824 */ /* 0x000fe200078e0a05 */
[----:B------:R-:W-:Y:S02]  /*0110*/  LOP3.LUT R20, R0, 0xfffffff8, RZ, 0xc0, !PT ;  /* 0xfffffff800147812 */ /* 0x000fe400078ec0ff */
[----:B---3--:R-:W-:-:S03]  /*0120*/  LOP3.LUT R0, R18, 0x7f, RZ, 0xc0, !PT ;  /* 0x0000007f12007812 */ /* 0x008fc600078ec0ff */
[----:B------:R-:W-:Y:S01]  /*0130*/  IMAD R20, R5, 0x2, R20 ;  /* 0x0000000205147824 */ /* 0x000fe200078e0214 */
[----:B----4-:R-:W-:-:S03]  /*0140*/  PRMT R17, R0, 0x6540, R19 ;  /* 0x0000654000117816 */ /* 0x010fc60000000013 */
[----:B------:R-:W-:Y:S02]  /*0150*/  VIADD R4, R20, 0x1 ;  /* 0x0000000114047836 */ /* 0x000fe40000000000 */
[C---:B------:R-:W-:Y:S02]  /*0160*/  IMAD R7, R17.reuse, 0x10, R20 ;  /* 0x0000001011077824 */ /* 0x040fe400078e0214 */
[C---:B------:R-:W-:Y:S01]  /*0170*/  IMAD R23, R17.reuse, 0x10, R4 ;  /* 0x0000001011177824 */ /* 0x040fe200078e0204 */
[----:B------:R-:W-:Y:S01]  /*0180*/  LOP3.LUT R15, R17, 0x80, RZ, 0xfc, !PT ;  /* 0x00000080110f7812 */ /* 0x000fe200078efcff */
[----:B--2---:R-:W-:-:S04]  /*0190*/  IMAD.WIDE R6, R7, 0x4, R2 ;  /* 0x0000000407067825 */ /* 0x004fc800078e0202 */
[----:B------:R-:W-:Y:S01]  /*01a0*/  IMAD.WIDE R22, R23, 0x4, R2 ;  /* 0x0000000417167825 */ /* 0x000fe200078e0202 */
[----:B------:R1:W2:Y:S03]  /*01b0*/  @!P0 LDG.E.EL R16, desc[UR6][R6.64] ;  /* 0x0000000606108981 */ /* 0x0002a6000c2e1900 */
[----:B------:R-:W-:Y:S01]  /*01c0*/  VIADD R24, R20, 0x4 ;  /* 0x0000000414187836 */ /* 0x000fe20000000000 */
[----:B------:R3:W2:Y:S01]  /*01d0*/  @!P0 LDG.E.EL R11, desc[UR6][R22.64] ;  /* 0x00000006160b8981 */ /* 0x0006a2000c2e1900 */
[C---:B------:R-:W-:Y:S02]  /*01e0*/  IMAD R5, R15.reuse, 0x10, R20 ;  /* 0x000000100f057824 */ /* 0x040fe400078e0214 */
[----:B------:R-:W-:Y:S02]  /*01f0*/  IMAD R9, R15, 0x10, R4 ;  /* 0x000000100f097824 */ /* 0x000fe400078e0204 */
[----:B------:R-:W-:-:S02]  /*0200*/  IMAD R21, R17, 0x10, R24 ;  /* 0x0000001011157824 */ /* 0x000fc400078e0218 */
[----:B------:R-:W-:-:S04]  /*0210*/  IMAD.WIDE R4, R5, 0x4, R2 ;  /* 0x0000000405047825 */ /* 0x000fc800078e0202 */
[--C-:B------:R-:W-:Y:S01]  /*0220*/  IMAD.WIDE R8, R9, 0x4, R2.reuse ;  /* 0x0000000409087825 */ /* 0x100fe200078e0202 */
[----:B------:R4:W2:Y:S03]  /*0230*/  @!P0 LDG.E.EL R13, desc[UR6][R4.64] ;  /* 0x00000006040d8981 */ /* 0x0008a6000c2e1900 */
[----:B-1----:R-:W-:Y:S01]  /*0240*/  IMAD.WIDE R6, R21, 0x4, R2 ;  /* 0x0000000415067825 */ /* 0x002fe200078e0202 */
[----:B------:R-:W2:Y:S03]  /*0250*/  @!P0 LDG.E.EL R10, desc[UR6][R8.64] ;  /* 0x00000006080a8981 */ /* 0x000ea6000c2e1900 */
[----:B------:R-:W-:Y:S01]  /*0260*/  IMAD R25, R15, 0x10, R24 ;  /* 0x000000100f197824 */ /* 0x000fe200078e0218 */
[----:B------:R1:W2:Y:S01]  /*0270*/  @!P0 LDG.E.EL R12, desc[UR6][R6.64] ;  /* 0x00000006060c8981 */ /* 0x0002a2000c2e1900 */
[----:B------:R-:W-:-:S02]  /*0280*/  VIADD R20, R20, 0x5 ;  /* 0x0000000514147836 */ /* 0x000fc40000000000 */
[----:B---3--:R-:W-:Y:S02]  /*0290*/  IMAD.MOV.U32 R23, RZ, RZ, RZ ;  /* 0x000000ffff177224 */ /* 0x008fe400078e00ff */
[----:B------:R-:W-:-:S04]  /*02a0*/  IMAD.WIDE R24, R25, 0x4, R2 ;  /* 0x0000000419187825 */ /* 0x000fc800078e0202 */
[--C-:B------:R-:W-:Y:S01]  /*02b0*/  IMAD R27, R17, 0x10, R20.reuse ;  /* 0x00000010111b7824 */ /* 0x100fe200078e0214 */
[----:B------:R-:W3:Y:S01]  /*02c0*/  @!P0 LDG.E.EL R23, desc[UR6][R24.64] ;  /* 0x0000000618178981 */ /* 0x000ee2000c2e1900 */
[----:B------:R-:W-:Y:S02]  /*02d0*/  IMAD R29, R15, 0x10, R20 ;  /* 0x000000100f1d7824 */ /* 0x000fe400078e0214 */
[----:B------:R-:W-:Y:S02]  /*02e0*/  IMAD.MOV.U32 R21, RZ, RZ, RZ ;  /* 0x000000ffff157224 */ /* 0x000fe400078e00ff */
[----:B----4-:R-:W-:-:S04]  /*02f0*/  IMAD.WIDE R4, R27, 0x4, R2 ;  /* 0x000000041b047825 */ /* 0x010fc800078e0202 */
[----:B01----:R-:W-:Y:S01]  /*0300*/  IMAD.MOV.U32 R6, RZ, RZ, RZ ;  /* 0x000000ffff067224 */ /* 0x003fe200078e00ff */
[----:B------:R-:W4:Y:S01]  /*0310*/  @!P0 LDG.E.EL R21, desc[UR6][R4.64] ;  /* 0x0000000604158981 */ /* 0x000f22000c2e1900 */
[----:B------:R-:W-:-:S05]  /*0320*/  IMAD.WIDE R2, R29, 0x4, R2 ;  /* 0x000000041d027825 */ /* 0x000fca00078e0202 */
[----:B------:R0:W4:Y:S01]  /*0330*/  @!P0 LDG.E.EL R6, desc[UR6][R2.64] ;  /* 0x0000000602068981 */ /* 0x000122000c2e1900 */
[----:B------:R-:W-:Y:S01]  /*0340*/  IMAD.SHL.U32 R8, R18, 0x2, RZ ;  /* 0x0000000212087824 */ /* 0x000fe200078e00ff */
[----:B------:R-:W-:-:S04]  /*0350*/  SHF.R.S32.HI R18, RZ, 0x17, R19 ;  /* 0x00000017ff127819 */ /* 0x000fc80000011413 */
[----:B------:R-:W-:Y:S02]  /*0360*/  LOP3.LUT R8, R8, 0xfe, RZ, 0xc0, !PT ;  /* 0x000000fe08087812 */ /* 0x000fe400078ec0ff */
[----:B------:R-:W-:Y:S02]  /*0370*/  SGXT R18, R18, 0x1 ;  /* 0x000000011212781a */ /* 0x000fe40000000200 */
[----:B------:R-:W-:-:S04]  /*0380*/  PRMT R19, R8, 0x6540, R19 ;  /* 0x0000654008137816 */ /* 0x000fc80000000013 */
[----:B------:R-:W-:-:S04]  /*0390*/  LEA.HI R18, R18, R19, RZ, 0x9 ;  /* 0x0000001312127211 */ /* 0x000fc800078f48ff */
[----:B0-----:R-:W-:-:S05]  /*03a0*/  LOP3.LUT R2, R18, 0xfffffe00, RZ, 0xc0, !PT ;  /* 0xfffffe0012027812 */ /* 0x001fca00078ec0ff */
[----:B------:R-:W-:Y:S02]  /*03b0*/  IMAD.IADD R19, R19, 0x1, -R2 ;  /* 0x0000000113137824 */ /* 0x000fe400078e0a02 */
[----:B------:R-:W0:Y:S01]  /*03c0*/  LDC.64 R2, c[0x0][0x218] ;  /* 0x00008600ff027b82 */ /* 0x000e220000000a00 */
[--C-:B------:R-:W-:Y:S01]  /*03d0*/  IMAD R17, R17, 0x4, R14.reuse ;  /* 0x0000000411117824 */ /* 0x100fe200078e020e */
[----:B-----5:R-:W-:Y:S01]  /*03e0*/  UPRMT UR4, UR5, 0x654, UR4 ;  /* 0x0000065405047896 */ /* 0x020fe20008000004 */
[----:B------:R-:W-:Y:S02]  /*03f0*/  IMAD R15, R15, 0x4, R14 ;  /* 0x000000040f0f7824 */ /* 0x000fe400078e020e */
[----:B------:R-:W-:Y:S02]  /*0400*/  IMAD.SHL.U32 R18, R18, 0x4, RZ ;  /* 0x0000000412127824 */ /* 0x000fe400078e00ff */
[----:B------:R-:W-:-:S03]  /*0410*/  IMAD R19, R14, 0x200, R19 ;  /* 0x000002000e137824 */ /* 0x000fc600078e0213 */
[----:B------:R-:W-:-:S05]  /*0420*/  LOP3.LUT R18, R18, 0xfffff800, RZ, 0xc0, !PT ;  /* 0xfffff80012127812 */ /* 0x000fca00078ec0ff */
[----:B------:R-:W-:Y:S01]  /*0430*/  IMAD.IADD R18, R19, 0x1, R18 ;  /* 0x0000000113127824 */ /* 0x000fe200078e0212 */
[C---:B--2---:R-:W-:Y:S02]  /*0440*/  FSETP.GT.AND P5, PT, R11.reuse, R16, PT ;  /* 0x000000100b00720b */ /* 0x044fe40003fa4000 */
[----:B------:R-:W-:Y:S02]  /*0450*/  FSETP.NAN.AND P2, PT, R11, R11, PT ;  /* 0x0000000b0b00720b */ /* 0x000fe40003f48000 */
[----:B------:R-:W-:Y:S02]  /*0460*/  FSETP.GT.AND P1, PT, R10, R13, PT ;  /* 0x0000000d0a00720b */ /* 0x000fe40003f24000 */
[----:B------:R-:W-:-:S07]  /*0470*/  FSETP.NAN.AND P4, PT, R12, R12, PT ;  /* 0x0000000c0c00720b */ /* 0x000fce0003f88000 */
[----:B------:R-:W-:Y:S02]  /*0480*/  @!P5 FSEL R11, R11, R16, P2 ;  /* 0x000000100b0bd208 */ /* 0x000fe40001000000 */
[C---:B------:R-:W-:Y:S02]  /*0490*/  FSETP.NAN.AND P6, PT, R10.reuse, R10, PT ;  /* 0x0000000a0a00720b */ /* 0x040fe40003fc8000 */
[----:B------:R-:W-:Y:S02]  /*04a0*/  FSETP.GEU.AND P2, PT, R11, R12, PT ;  /* 0x0000000c0b00720b */ /* 0x000fe40003f4e000 */
[----:B---3--:R-:W-:Y:S02]  /*04b0*/  FSETP.NAN.AND P3, PT, R23, R23, PT ;  /* 0x000000171700720b */ /* 0x008fe40003f68000 */
[----:B------:R-:W-:Y:S02]  /*04c0*/  @!P1 FSEL R10, R10, R13, P6 ;  /* 0x0000000d0a0a9208 */ /* 0x000fe40003000000 */
[----:B------:R-:W-:-:S02]  /*04d0*/  @!P4 FSEL R12, R12, R11, !P2 ;  /* 0x0000000b0c0cc208 */ /* 0x000fc40005000000 */
[----:B------:R-:W-:Y:S02]  /*04e0*/  SEL R4, RZ, 0x1, !P5 ;  /* 0x00000001ff047807 */ /* 0x000fe40006800000 */
[----:B------:R-:W-:Y:S02]  /*04f0*/  FSETP.GEU.AND P6, PT, R10, R23, PT ;  /* 0x000000170a00720b */ /* 0x000fe40003fce000 */
[----:B----4-:R-:W-:Y:S02]  /*0500*/  FSETP.NAN.AND P4, PT, R21, R21, PT ;  /* 0x000000151500720b */ /* 0x010fe40003f88000 */
[----:B------:R-:W-:Y:S02]  /*0510*/  FSETP.NAN.AND P5, PT, R6, R6, PT ;  /* 0x000000060600720b */ /* 0x000fe40003fa8000 */
[----:B------:R-:W-:Y:S02]  /*0520*/  @!P3 FSEL R23, R23, R10, !P6 ;  /* 0x0000000a1717b208 */ /* 0x000fe40007000000 */
[----:B------:R-:W-:-:S02]  /*0530*/  SEL R5, RZ, 0x1, !P1 ;  /* 0x00000001ff057807 */ /* 0x000fc40004800000 */
[----:B------:R-:W-:Y:S02]  /*0540*/  FSETP.GEU.AND P3, PT, R12, R21, PT ;  /* 0x000000150c00720b */ /* 0x000fe40003f6e000 */
[----:B------:R-:W-:Y:S02]  /*0550*/  SEL R4, R4, 0x2, P2 ;  /* 0x0000000204047807 */ /* 0x000fe40001000000 */
[----:B------:R-:W-:Y:S02]  /*0560*/  FSETP.GEU.AND P1, PT, R23, R6, PT ;  /* 0x000000061700720b */ /* 0x000fe40003f2e000 */
[----:B------:R-:W-:Y:S02]  /*0570*/  SEL R7, R5, 0x2, P6 ;  /* 0x0000000205077807 */ /* 0x000fe40003000000 */
[----:B------:R-:W-:Y:S01]  /*0580*/  SEL R9, R4, 0x3, P3 ;  /* 0x0000000304097807 */ /* 0x000fe20001800000 */
[----:B0-----:R-:W-:Y:S01]  /*0590*/  IMAD.WIDE R4, R17, 0x4, R2 ;  /* 0x0000000411047825 */ /* 0x001fe200078e0202 */
[----:B------:R-:W-:-:S02]  /*05a0*/  @!P4 SEL R21, R21, R12, !P3 ;  /* 0x0000000c1515c207 */ /* 0x000fc40005800000 */
[----:B------:R-:W-:Y:S01]  /*05b0*/  @!P5 SEL R6, R6, R23, !P1 ;  /* 0x000000170606d207 */ /* 0x000fe20004800000 */
[----:B------:R-:W-:Y:S01]  /*05c0*/  IMAD.WIDE R2, R15, 0x4, R2 ;  /* 0x000000040f027825 */ /* 0x000fe200078e0202 */
[----:B------:R-:W-:Y:S01]  /*05d0*/  SEL R7, R7, 0x3, P1 ;  /* 0x0000000307077807 */ /* 0x000fe20000800000 */
[----:B------:R0:W-:Y:S04]  /*05e0*/  @!P0 STG.E desc[UR6][R4.64], R21 ;  /* 0x0000001504008986 */ /* 0x0001e8000c101906 */
[----:B------:R0:W-:Y:S04]  /*05f0*/  STS.U8 [R0+UR4], R9 ;  /* 0x0000000900007988 */ /* 0x0001e80008000004 */
[----:B------:R0:W-:Y:S04]  /*0600*/  STS.U8 [R0+UR4+0x80], R7 ;  /* 0x0000800700007988 */ /* 0x0001e80008000004 */
[----:B------:R0:W-:Y:S01]  /*0610*/  @!P0 STG.E desc[UR6][R2.64], R6 ;  /* 0x0000000602008986 */ /* 0x0001e2000c101906 */
[----:B------:R-:W-:Y:S01]  /*0620*/  BAR.SYNC.DEFER_BLOCKING 0x0 ;  /* 0x0000000000007b1d */ /* 0x000fe20000010000 */
[----:B------:R-:W-:-:S04]  /*0630*/  IADD3 R10, P1, R18, UR8, RZ ;  /* 0x00000008120a7c10 */ /* 0x000fc8000ff3e0ff */
[----:B------:R-:W-:Y:S01]  /*0640*/  LEA.HI.X.SX32 R11, R18, UR9, 0x1, P1 ;  /* 0x00000009120b7c11 */ /* 0x000fe200088f0eff */
[----:B0-----:R-:W-:Y:S08]  /*0650*/  @P0 EXIT ;  /* 0x000000000000094d */ /* 0x001ff00003800000 */
[----:B------:R-:W0:Y:S04]  /*0660*/  LDS.U16 R3, [R8+UR4] ;  /* 0x0000000408037984 */ /* 0x000e280008000400 */
[----:B0-----:R-:W-:Y:S01]  /*0670*/  STG.E.U16 desc[UR6][R10.64], R3 ;  /* 0x000000030a007986 */ /* 0x001fe2000c101506 */
[----:B------:R-:W-:Y:S05]  /*0680*/  EXIT ;  /* 0x000000000000794d */ /* 0x000fea0003800000 */
.L_x_0:
[----:B------:R-:W-:-:S00]  /*0690*/  BRA `(.L_x_0) ;  /* 0xfffffffc00fc7947 */ /* 0x000fc0000383ffff */
[----:B------:R-:W-:-:S00]  /*06a0*/  NOP ;  /* 0x0000000000007918 */ /* 0x000fc00000000000 */
        /* <DEDUP_REMOVED lines=13> */
.L_x_1:


//--------------------- .nv.shared.triton_poi_fused_max_pool2d_with_indices_20 --------------------------
	.section	.nv.shared.triton_poi_fused_max_pool2d_with_indices_20,"aw",@nobits
	.sectionflags	@""
	.align	16
	.zero		1024


//--------------------- .nv.constant0.triton_poi_fused_max_pool2d_with_indices_20 --------------------------
	.section	.nv.constant0.triton_poi_fused_max_pool2d_with_indices_20,"a",@progbits
	.sectionflags	@""
	.align	4
.nv.constant0.triton_poi_fused_max_pool2d_with_indices_20:
	.zero		560
